//
// Generated by NVIDIA NVVM Compiler
//
// Compiler Build ID: CL-36424714
// Cuda compilation tools, release 13.0, V13.0.88
// Based on NVVM 20.0.0
//

.version 9.0
.target sm_100
.address_size 64

	// .globl	_Z18escalaGrisesKernelPhS_iii

.visible .entry _Z18escalaGrisesKernelPhS_iii(
	.param .u64 .ptr .align 1 _Z18escalaGrisesKernelPhS_iii_param_0,
	.param .u64 .ptr .align 1 _Z18escalaGrisesKernelPhS_iii_param_1,
	.param .u32 _Z18escalaGrisesKernelPhS_iii_param_2,
	.param .u32 _Z18escalaGrisesKernelPhS_iii_param_3,
	.param .u32 _Z18escalaGrisesKernelPhS_iii_param_4
)
{
	.reg .pred 	%p<5>;
	.reg .b16 	%rs<6>;
	.reg .b32 	%r<17>;
	.reg .b32 	%f<7>;
	.reg .b64 	%rd<8>;

	ld.param.u64 	%rd3, [_Z18escalaGrisesKernelPhS_iii_param_0];
	ld.param.u64 	%rd4, [_Z18escalaGrisesKernelPhS_iii_param_1];
	ld.param.u32 	%r3, [_Z18escalaGrisesKernelPhS_iii_param_2];
	ld.param.u32 	%r5, [_Z18escalaGrisesKernelPhS_iii_param_3];
	ld.param.u32 	%r4, [_Z18escalaGrisesKernelPhS_iii_param_4];
	mov.u32 	%r7, %ctaid.x;
	mov.u32 	%r8, %ntid.x;
	mov.u32 	%r9, %tid.x;
	mad.lo.s32 	%r1, %r7, %r8, %r9;
	mov.u32 	%r10, %ctaid.y;
	mov.u32 	%r11, %ntid.y;
	mov.u32 	%r12, %tid.y;
	mad.lo.s32 	%r13, %r10, %r11, %r12;
	setp.ge.s32 	%p1, %r1, %r3;
	setp.ge.s32 	%p2, %r13, %r5;
	or.pred  	%p3, %p1, %p2;
	@%p3 bra 	$L__BB0_3;
	cvta.to.global.u64 	%rd5, %rd3;
	cvta.to.global.u64 	%rd6, %rd4;
	mad.lo.s32 	%r14, %r3, %r13, %r1;
	mul.lo.s32 	%r15, %r14, %r4;
	cvt.s64.s32 	%rd7, %r15;
	add.s64 	%rd1, %rd5, %rd7;
	ld.global.u8 	%rs1, [%rd1];
	ld.global.u8 	%rs2, [%rd1+1];
	ld.global.u8 	%rs3, [%rd1+2];
	cvt.rn.f32.u16 	%f1, %rs1;
	cvt.rn.f32.u16 	%f2, %rs2;
	mul.f32 	%f3, %f2, 0f3F3851EC;
	fma.rn.f32 	%f4, %f1, 0f3E570A3D, %f3;
	cvt.rn.f32.u16 	%f5, %rs3;
	fma.rn.f32 	%f6, %f5, 0f3D8F5C29, %f4;
	cvt.rzi.u32.f32 	%r16, %f6;
	cvt.u16.u32 	%rs4, %r16;
	add.s64 	%rd2, %rd6, %rd7;
	st.global.u8 	[%rd2], %rs4;
	st.global.u8 	[%rd2+1], %rs4;
	st.global.u8 	[%rd2+2], %rs4;
	setp.ne.s32 	%p4, %r4, 4;
	@%p4 bra 	$L__BB0_3;
	ld.global.u8 	%rs5, [%rd1+3];
	st.global.u8 	[%rd2+3], %rs5;
$L__BB0_3:
	ret;

}


// ===== COMPILED SASS (sm_100) =====

	.target	sm_100

	.elftype	@"ET_EXEC"


//--------------------- .note.nv.tkinfo           --------------------------
	.section	.note.nv.tkinfo,"",@"SHT_NOTE"
	.sectionflags	@"SHF_NOTE_NV_TKINFO"
	.tkinfo
        /*0018*/ 	.word	0x00000002
        /*0030*/ 	.string	""
        /*0030*/ 	.string	"ptxas"
        /*0030*/ 	.string	"Cuda compilation tools, release 13.0, V13.0.88"
        /*0030*/ 	.string	"Build cuda_13.0.r13.0/compiler.36424714_0"
        /*0030*/ 	.string	"-arch sm_100 -m 64 "



//--------------------- .note.nv.cuinfo           --------------------------
	.section	.note.nv.cuinfo,"",@"SHT_NOTE"
	.sectionflags	@"SHF_NOTE_NV_CUINFO"
        /*0018*/ 	.short	0x0002
        /*001a*/ 	.short	0x0064
        /*001c*/ 	.short	0x0082
	.zero		2


//--------------------- .nv.info                  --------------------------
	.section	.nv.info,"",@"SHT_CUDA_INFO"
	.align	4


	//----- nvinfo : EIATTR_REGCOUNT
	.align		4
        /*0000*/ 	.byte	0x04, 0x2f
        /*0002*/ 	.short	(.L_1 - .L_0)
	.align		4
.L_0:
        /*0004*/ 	.word	index@(_Z18escalaGrisesKernelPhS_iii)
        /*0008*/ 	.word	0x0000000c


	//----- nvinfo : EIATTR_FRAME_SIZE
	.align		4
.L_1:
        /*000c*/ 	.byte	0x04, 0x11
        /*000e*/ 	.short	(.L_3 - .L_2)
	.align		4
.L_2:
        /*0010*/ 	.word	index@(_Z18escalaGrisesKernelPhS_iii)
        /*0014*/ 	.word	0x00000000


	//----- nvinfo : EIATTR_MIN_STACK_SIZE
	.align		4
.L_3:
        /*0018*/ 	.byte	0x04, 0x12
        /*001a*/ 	.short	(.L_5 - .L_4)
	.align		4
.L_4:
        /*001c*/ 	.word	index@(_Z18escalaGrisesKernelPhS_iii)
        /*0020*/ 	.word	0x00000000
.L_5:


//--------------------- .nv.compat                --------------------------
	.section	.nv.compat,"",@"SHT_CUDA_COMPAT_INFO"
	.align	4
        /*0000*/ 	.byte	0x02, 0x09, 0x00, 0x00, 0x02, 0x02, 0x01, 0x00, 0x02, 0x05, 0x05, 0x00, 0x03, 0x07, 0x01, 0x01
        /*0010*/ 	.byte	0x02, 0x03, 0x00, 0x00, 0x02, 0x06, 0x01, 0x00, 0x04, 0x0b, 0x08, 0x00, 0x09, 0x00, 0x00, 0x00
        /*0020*/ 	.byte	0x00, 0x00, 0x00, 0x00


//--------------------- .nv.info._Z18escalaGrisesKernelPhS_iii --------------------------
	.section	.nv.info._Z18escalaGrisesKernelPhS_iii,"",@"SHT_CUDA_INFO"
	.sectionflags	@""
	.align	4


	//----- nvinfo : EIATTR_CUDA_API_VERSION
	.align		4
        /*0000*/ 	.byte	0x04, 0x37
        /*0002*/ 	.short	(.L_7 - .L_6)
.L_6:
        /*0004*/ 	.word	0x00000082


	//----- nvinfo : EIATTR_KPARAM_INFO
	.align		4
.L_7:
        /*0008*/ 	.byte	0x04, 0x17
        /*000a*/ 	.short	(.L_9 - .L_8)
.L_8:
        /*000c*/ 	.word	0x00000000
        /*0010*/ 	.short	0x0004
        /*0012*/ 	.short	0x0018
        /*0014*/ 	.byte	0x00, 0xf0, 0x11, 0x00


	//----- nvinfo : EIATTR_KPARAM_INFO
	.align		4
.L_9:
        /*0018*/ 	.byte	0x04, 0x17
        /*001a*/ 	.short	(.L_11 - .L_10)
.L_10:
        /*001c*/ 	.word	0x00000000
        /*0020*/ 	.short	0x0003
        /*0022*/ 	.short	0x0014
        /*0024*/ 	.byte	0x00, 0xf0, 0x11, 0x00


	//----- nvinfo : EIATTR_KPARAM_INFO
	.align		4
.L_11:
        /*0028*/ 	.byte	0x04, 0x17
        /*002a*/ 	.short	(.L_13 - .L_12)
.L_12:
        /*002c*/ 	.word	0x00000000
        /*0030*/ 	.short	0x0002
        /*0032*/ 	.short	0x0010
        /*0034*/ 	.byte	0x00, 0xf0, 0x11, 0x00


	//----- nvinfo : EIATTR_KPARAM_INFO
	.align		4
.L_13:
        /*0038*/ 	.byte	0x04, 0x17
        /*003a*/ 	.short	(.L_15 - .L_14)
.L_14:
        /*003c*/ 	.word	0x00000000
        /*0040*/ 	.short	0x0001
        /*0042*/ 	.short	0x0008
        /*0044*/ 	.byte	0x00, 0xf5, 0x21, 0x00


	//----- nvinfo : EIATTR_KPARAM_INFO
	.align		4
.L_15:
        /*0048*/ 	.byte	0x04, 0x17
        /*004a*/ 	.short	(.L_17 - .L_16)
.L_16:
        /*004c*/ 	.word	0x00000000
        /*0050*/ 	.short	0x0000
        /*0052*/ 	.short	0x0000
        /*0054*/ 	.byte	0x00, 0xf5, 0x21, 0x00


	//----- nvinfo : EIATTR_SPARSE_MMA_MASK
	.align		4
.L_17:
        /*0058*/ 	.byte	0x03, 0x50
        /*005a*/ 	.short	0x0000


	//----- nvinfo : EIATTR_MAXREG_COUNT
	.align		4
        /*005c*/ 	.byte	0x03, 0x1b
        /*005e*/ 	.short	0x00ff


	//----- nvinfo : EIATTR_MERCURY_ISA_VERSION
	.align		4
        /*0060*/ 	.byte	0x03, 0x5f
        /*0062*/ 	.short	0x0101


	//----- nvinfo : EIATTR_VRC_CTA_INIT_COUNT
	.align		4
        /*0064*/ 	.byte	0x02, 0x4a
	.zero		1
	.zero		1


	//----- nvinfo : EIATTR_EXIT_INSTR_OFFSETS
	.align		4
        /*0068*/ 	.byte	0x04, 0x1c
        /*006a*/ 	.short	(.L_19 - .L_18)


	//   ....[0]....
.L_18:
        /*006c*/ 	.word	0x000000c0


	//   ....[1]....
        /*0070*/ 	.word	0x00000250


	//   ....[2]....
        /*0074*/ 	.word	0x00000280


	//----- nvinfo : EIATTR_CBANK_PARAM_SIZE
	.align		4
.L_19:
        /*0078*/ 	.byte	0x03, 0x19
        /*007a*/ 	.short	0x001c


	//----- nvinfo : EIATTR_PARAM_CBANK
	.align		4
        /*007c*/ 	.byte	0x04, 0x0a
        /*007e*/ 	.short	(.L_21 - .L_20)
	.align		4
.L_20:
        /*0080*/ 	.word	index@(.nv.constant0._Z18escalaGrisesKernelPhS_iii)
        /*0084*/ 	.short	0x0380
        /*0086*/ 	.short	0x001c


	//----- nvinfo : EIATTR_SW_WAR
	.align		4
.L_21:
        /*0088*/ 	.byte	0x04, 0x36
        /*008a*/ 	.short	(.L_23 - .L_22)
.L_22:
        /*008c*/ 	.word	0x00000008
.L_23:


//--------------------- .nv.callgraph             --------------------------
	.section	.nv.callgraph,"",@"SHT_CUDA_CALLGRAPH"
	.align	4
	.sectionentsize	8
	.align		4
        /*0000*/ 	.word	0x00000000
	.align		4
        /*0004*/ 	.word	0xffffffff
	.align		4
        /*0008*/ 	.word	0x00000000
	.align		4
        /*000c*/ 	.word	0xfffffffe
	.align		4
        /*0010*/ 	.word	0x00000000
	.align		4
        /*0014*/ 	.word	0xfffffffd
	.align		4
        /*0018*/ 	.word	0x00000000
	.align		4
        /*001c*/ 	.word	0xfffffffc


//--------------------- .text._Z18escalaGrisesKernelPhS_iii --------------------------
	.section	.text._Z18escalaGrisesKernelPhS_iii,"ax",@progbits
	.align	128
        .global         _Z18escalaGrisesKernelPhS_iii
        .type           _Z18escalaGrisesKernelPhS_iii,@function
        .size           _Z18escalaGrisesKernelPhS_iii,(.L_x_1 - _Z18escalaGrisesKernelPhS_iii)
        .other          _Z18escalaGrisesKernelPhS_iii,@"STO_CUDA_ENTRY STV_DEFAULT"
_Z18escalaGrisesKernelPhS_iii:
.text._Z18escalaGrisesKernelPhS_iii:
[----:B------:R-:W-:Y:S01]  /*0000*/  LDC R1, c[0x0][0x37c] ;  /* 0x0000df00ff017b82 */ /* 0x000fe20000000800 */
[----:B------:R-:W0:Y:S07]  /*0010*/  S2R R2, SR_TID.Y ;  /* 0x0000000000027919 */ /* 0x000e2e0000002200 */
[----:B------:R-:W1:Y:S01]  /*0020*/  LDC R0, c[0x0][0x360] ;  /* 0x0000d800ff007b82 */ /* 0x000e620000000800 */
[----:B------:R-:W2:Y:S01]  /*0030*/  LDCU.64 UR6, c[0x0][0x390] ;  /* 0x00007200ff0677ac */ /* 0x000ea20008000a00 */
[----:B------:R-:W1:Y:S06]  /*0040*/  S2R R5, SR_TID.X ;  /* 0x0000000000057919 */ /* 0x000e6c0000002100 */
[----:B------:R-:W0:Y:S08]  /*0050*/  S2UR UR5, SR_CTAID.Y ;  /* 0x00000000000579c3 */ /* 0x000e300000002600 */
[----:B------:R-:W0:Y:S08]  /*0060*/  LDC R3, c[0x0][0x364] ;  /* 0x0000d900ff037b82 */ /* 0x000e300000000800 */
[----:B------:R-:W1:Y:S01]  /*0070*/  S2UR UR4, SR_CTAID.X ;  /* 0x00000000000479c3 */ /* 0x000e620000002500 */
[----:B0-----:R-:W-:-:S05]  /*0080*/  IMAD R3, R3, UR5, R2 ;  /* 0x0000000503037c24 */ /* 0x001fca000f8e0202 */
[----:B--2---:R-:W-:Y:S01]  /*0090*/  ISETP.GE.AND P0, PT, R3, UR7, PT ;  /* 0x0000000703007c0c */ /* 0x004fe2000bf06270 */
[----:B-1----:R-:W-:-:S05]  /*00a0*/  IMAD R0, R0, UR4, R5 ;  /* 0x0000000400007c24 */ /* 0x002fca000f8e0205 */
[----:B------:R-:W-:-:S13]  /*00b0*/  ISETP.GE.OR P0, PT, R0, UR6, P0 ;  /* 0x0000000600007c0c */ /* 0x000fda0008706670 */
[----:B------:R-:W-:Y:S05]  /*00c0*/  @P0 EXIT ;  /* 0x000000000000094d */ /* 0x000fea0003800000 */
[----:B------:R-:W0:Y:S01]  /*00d0*/  LDC R9, c[0x0][0x398] ;  /* 0x0000e600ff097b82 */ /* 0x000e220000000800 */
[----:B------:R-:W1:Y:S01]  /*00e0*/  LDCU.128 UR8, c[0x0][0x380] ;  /* 0x00007000ff0877ac */ /* 0x000e620008000c00 */
[----:B------:R-:W-:Y:S01]  /*00f0*/  IMAD R0, R3, UR6, R0 ;  /* 0x0000000603007c24 */ /* 0x000fe2000f8e0200 */
[----:B------:R-:W2:Y:S03]  /*0100*/  LDCU.64 UR4, c[0x0][0x358] ;  /* 0x00006b00ff0477ac */ /* 0x000ea60008000a00 */
[----:B0-----:R-:W-:-:S05]  /*0110*/  IMAD R0, R0, R9, RZ ;  /* 0x0000000900007224 */ /* 0x001fca00078e02ff */
[----:B-1----:R-:W-:Y:S02]  /*0120*/  IADD3 R2, P0, PT, R0, UR8, RZ ;  /* 0x0000000800027c10 */ /* 0x002fe4000ff1e0ff */
[----:B------:R-:W-:-:S04]  /*0130*/  SHF.R.S32.HI R8, RZ, 0x1f, R0 ;  /* 0x0000001fff087819 */ /* 0x000fc80000011400 */
[----:B------:R-:W-:-:S05]  /*0140*/  IADD3.X R3, PT, PT, R8, UR9, RZ, P0, !PT ;  /* 0x0000000908037c10 */ /* 0x000fca00087fe4ff */
[----:B--2---:R-:W2:Y:S04]  /*0150*/  LDG.E.U8 R5, desc[UR4][R2.64+0x1] ;  /* 0x0000010402057981 */ /* 0x004ea8000c1e1100 */
[----:B------:R-:W3:Y:S04]  /*0160*/  LDG.E.U8 R4, desc[UR4][R2.64] ;  /* 0x0000000402047981 */ /* 0x000ee8000c1e1100 */
[----:B------:R-:W4:Y:S01]  /*0170*/  LDG.E.U8 R6, desc[UR4][R2.64+0x2] ;  /* 0x0000020402067981 */ /* 0x000f22000c1e1100 */
[----:B--2---:R-:W-:Y:S02]  /*0180*/  I2FP.F32.U32 R5, R5 ;  /* 0x0000000500057245 */ /* 0x004fe40000201000 */
[----:B---3--:R-:W-:-:S03]  /*0190*/  I2FP.F32.U32 R4, R4 ;  /* 0x0000000400047245 */ /* 0x008fc60000201000 */
[----:B------:R-:W-:Y:S01]  /*01a0*/  FMUL R5, R5, 0.72000002861022949219 ;  /* 0x3f3851ec05057820 */ /* 0x000fe20000400000 */
[----:B----4-:R-:W-:-:S03]  /*01b0*/  I2FP.F32.U32 R7, R6 ;  /* 0x0000000600077245 */ /* 0x010fc60000201000 */
[----:B------:R-:W-:-:S04]  /*01c0*/  FFMA R4, R4, 0.20999999344348907471, R5 ;  /* 0x3e570a3d04047823 */ /* 0x000fc80000000005 */
[----:B------:R-:W-:Y:S01]  /*01d0*/  FFMA R7, R7, 0.070000000298023223877, R4 ;  /* 0x3d8f5c2907077823 */ /* 0x000fe20000000004 */
[----:B------:R-:W-:-:S04]  /*01e0*/  IADD3 R4, P0, PT, R0, UR10, RZ ;  /* 0x0000000a00047c10 */ /* 0x000fc8000ff1e0ff */
[----:B------:R-:W-:Y:S01]  /*01f0*/  IADD3.X R5, PT, PT, R8, UR11, RZ, P0, !PT ;  /* 0x0000000b08057c10 */ /* 0x000fe200087fe4ff */
[----:B------:R-:W0:Y:S01]  /*0200*/  F2I.U32.TRUNC.NTZ R7, R7 ;  /* 0x0000000700077305 */ /* 0x000e22000020f000 */
[----:B------:R-:W-:-:S03]  /*0210*/  ISETP.NE.AND P0, PT, R9, 0x4, PT ;  /* 0x000000040900780c */ /* 0x000fc60003f05270 */
[----:B0-----:R0:W-:Y:S04]  /*0220*/  STG.E.U8 desc[UR4][R4.64], R7 ;  /* 0x0000000704007986 */ /* 0x0011e8000c101104 */
[----:B------:R0:W-:Y:S04]  /*0230*/  STG.E.U8 desc[UR4][R4.64+0x1], R7 ;  /* 0x0000010704007986 */ /* 0x0001e8000c101104 */
[----:B------:R0:W-:Y:S02]  /*0240*/  STG.E.U8 desc[UR4][R4.64+0x2], R7 ;  /* 0x0000020704007986 */ /* 0x0001e4000c101104 */
[----:B------:R-:W-:Y:S05]  /*0250*/  @P0 EXIT ;  /* 0x000000000000094d */ /* 0x000fea0003800000 */
[----:B------:R-:W2:Y:S04]  /*0260*/  LDG.E.U8 R3, desc[UR4][R2.64+0x3] ;  /* 0x0000030402037981 */ /* 0x000ea8000c1e1100 */
[----:B--2---:R-:W-:Y:S01]  /*0270*/  STG.E.U8 desc[UR4][R4.64+0x3], R3 ;  /* 0x0000030304007986 */ /* 0x004fe2000c101104 */
[----:B------:R-:W-:Y:S05]  /*0280*/  EXIT ;  /* 0x000000000000794d */ /* 0x000fea0003800000 */
.L_x_0:
[----:B------:R-:W-:-:S00]  /*0290*/  BRA `(.L_x_0) ;  /* 0xfffffffc00fc7947 */ /* 0x000fc0000383ffff */
[----:B------:R-:W-:-:S00]  /*02a0*/  NOP ;  /* 0x0000000000007918 */ /* 0x000fc00000000000 */
        /* <DEDUP_REMOVED lines=13> */
.L_x_1:


//--------------------- .nv.shared.reserved.0     --------------------------
	.section	.nv.shared.reserved.0,"aw",@nobits
	.weak		__nv_reservedSMEM_offset_0_alias
	.size		__nv_reservedSMEM_offset_0_alias, 0, 64
	.other		__nv_reservedSMEM_offset_0_alias,@"STO_CUDA_RESERVED_SHARED STV_DEFAULT"
__nv_reservedSMEM_offset_0_alias:
	.zero		0
	.zero		64


//--------------------- .nv.constant0._Z18escalaGrisesKernelPhS_iii --------------------------
	.section	.nv.constant0._Z18escalaGrisesKernelPhS_iii,"a",@progbits
	.sectionflags	@""
	.align	4
.nv.constant0._Z18escalaGrisesKernelPhS_iii:
	.zero		924


//--------------------- SYMBOLS --------------------------

	.type		.nv.reservedSmem.offset0,@object
	.size		.nv.reservedSmem.offset0,0x4
